//
// Generated by NVIDIA NVVM Compiler
//
// Compiler Build ID: CL-36424714
// Cuda compilation tools, release 13.0, V13.0.88
// Based on NVVM 20.0.0
//

.version 9.0
.target sm_100
.address_size 64

	// .globl	_Z12sumaMatricesPiS_S_i

.visible .entry _Z12sumaMatricesPiS_S_i(
	.param .u64 .ptr .align 1 _Z12sumaMatricesPiS_S_i_param_0,
	.param .u64 .ptr .align 1 _Z12sumaMatricesPiS_S_i_param_1,
	.param .u64 .ptr .align 1 _Z12sumaMatricesPiS_S_i_param_2,
	.param .u32 _Z12sumaMatricesPiS_S_i_param_3
)
{
	.reg .pred 	%p<2>;
	.reg .b32 	%r<15>;
	.reg .b64 	%rd<11>;

	ld.param.u64 	%rd1, [_Z12sumaMatricesPiS_S_i_param_0];
	ld.param.u64 	%rd2, [_Z12sumaMatricesPiS_S_i_param_1];
	ld.param.u64 	%rd3, [_Z12sumaMatricesPiS_S_i_param_2];
	ld.param.u32 	%r2, [_Z12sumaMatricesPiS_S_i_param_3];
	mov.u32 	%r3, %ctaid.x;
	mov.u32 	%r4, %ntid.x;
	mov.u32 	%r5, %tid.x;
	mad.lo.s32 	%r6, %r3, %r4, %r5;
	mov.u32 	%r7, %ctaid.y;
	mov.u32 	%r8, %ntid.y;
	mov.u32 	%r9, %tid.y;
	mad.lo.s32 	%r10, %r7, %r8, %r9;
	mad.lo.s32 	%r1, %r2, %r10, %r6;
	max.s32 	%r11, %r10, %r6;
	setp.ge.s32 	%p1, %r11, %r2;
	@%p1 bra 	$L__BB0_2;
	cvta.to.global.u64 	%rd4, %rd1;
	cvta.to.global.u64 	%rd5, %rd2;
	cvta.to.global.u64 	%rd6, %rd3;
	mul.wide.s32 	%rd7, %r1, 4;
	add.s64 	%rd8, %rd4, %rd7;
	ld.global.u32 	%r12, [%rd8];
	add.s64 	%rd9, %rd5, %rd7;
	ld.global.u32 	%r13, [%rd9];
	add.s32 	%r14, %r13, %r12;
	add.s64 	%rd10, %rd6, %rd7;
	st.global.u32 	[%rd10], %r14;
$L__BB0_2:
	ret;

}


// ===== COMPILED SASS (sm_100) =====

	.target	sm_100

	.elftype	@"ET_EXEC"


//--------------------- .note.nv.tkinfo           --------------------------
	.section	.note.nv.tkinfo,"",@"SHT_NOTE"
	.sectionflags	@"SHF_NOTE_NV_TKINFO"
	.tkinfo
        /*0018*/ 	.word	0x00000002
        /*0030*/ 	.string	""
        /*0030*/ 	.string	"ptxas"
        /*0030*/ 	.string	"Cuda compilation tools, release 13.0, V13.0.88"
        /*0030*/ 	.string	"Build cuda_13.0.r13.0/compiler.36424714_0"
        /*0030*/ 	.string	"-arch sm_100 -m 64 "



//--------------------- .note.nv.cuinfo           --------------------------
	.section	.note.nv.cuinfo,"",@"SHT_NOTE"
	.sectionflags	@"SHF_NOTE_NV_CUINFO"
        /*0018*/ 	.short	0x0002
        /*001a*/ 	.short	0x0064
        /*001c*/ 	.short	0x0082
	.zero		2


//--------------------- .nv.info                  --------------------------
	.section	.nv.info,"",@"SHT_CUDA_INFO"
	.align	4


	//----- nvinfo : EIATTR_REGCOUNT
	.align		4
        /*0000*/ 	.byte	0x04, 0x2f
        /*0002*/ 	.short	(.L_1 - .L_0)
	.align		4
.L_0:
        /*0004*/ 	.word	index@(_Z12sumaMatricesPiS_S_i)
        /*0008*/ 	.word	0x0000000c


	//----- nvinfo : EIATTR_FRAME_SIZE
	.align		4
.L_1:
        /*000c*/ 	.byte	0x04, 0x11
        /*000e*/ 	.short	(.L_3 - .L_2)
	.align		4
.L_2:
        /*0010*/ 	.word	index@(_Z12sumaMatricesPiS_S_i)
        /*0014*/ 	.word	0x00000000


	//----- nvinfo : EIATTR_MIN_STACK_SIZE
	.align		4
.L_3:
        /*0018*/ 	.byte	0x04, 0x12
        /*001a*/ 	.short	(.L_5 - .L_4)
	.align		4
.L_4:
        /*001c*/ 	.word	index@(_Z12sumaMatricesPiS_S_i)
        /*0020*/ 	.word	0x00000000
.L_5:


//--------------------- .nv.compat                --------------------------
	.section	.nv.compat,"",@"SHT_CUDA_COMPAT_INFO"
	.align	4
        /*0000*/ 	.byte	0x02, 0x09, 0x00, 0x00, 0x02, 0x02, 0x01, 0x00, 0x02, 0x05, 0x05, 0x00, 0x03, 0x07, 0x01, 0x01
        /*0010*/ 	.byte	0x02, 0x03, 0x00, 0x00, 0x02, 0x06, 0x01, 0x00, 0x04, 0x0b, 0x08, 0x00, 0x09, 0x00, 0x00, 0x00
        /*0020*/ 	.byte	0x00, 0x00, 0x00, 0x00


//--------------------- .nv.info._Z12sumaMatricesPiS_S_i --------------------------
	.section	.nv.info._Z12sumaMatricesPiS_S_i,"",@"SHT_CUDA_INFO"
	.sectionflags	@""
	.align	4


	//----- nvinfo : EIATTR_CUDA_API_VERSION
	.align		4
        /*0000*/ 	.byte	0x04, 0x37
        /*0002*/ 	.short	(.L_7 - .L_6)
.L_6:
        /*0004*/ 	.word	0x00000082


	//----- nvinfo : EIATTR_KPARAM_INFO
	.align		4
.L_7:
        /*0008*/ 	.byte	0x04, 0x17
        /*000a*/ 	.short	(.L_9 - .L_8)
.L_8:
        /*000c*/ 	.word	0x00000000
        /*0010*/ 	.short	0x0003
        /*0012*/ 	.short	0x0018
        /*0014*/ 	.byte	0x00, 0xf0, 0x11, 0x00


	//----- nvinfo : EIATTR_KPARAM_INFO
	.align		4
.L_9:
        /*0018*/ 	.byte	0x04, 0x17
        /*001a*/ 	.short	(.L_11 - .L_10)
.L_10:
        /*001c*/ 	.word	0x00000000
        /*0020*/ 	.short	0x0002
        /*0022*/ 	.short	0x0010
        /*0024*/ 	.byte	0x00, 0xf5, 0x21, 0x00


	//----- nvinfo : EIATTR_KPARAM_INFO
	.align		4
.L_11:
        /*0028*/ 	.byte	0x04, 0x17
        /*002a*/ 	.short	(.L_13 - .L_12)
.L_12:
        /*002c*/ 	.word	0x00000000
        /*0030*/ 	.short	0x0001
        /*0032*/ 	.short	0x0008
        /*0034*/ 	.byte	0x00, 0xf5, 0x21, 0x00


	//----- nvinfo : EIATTR_KPARAM_INFO
	.align		4
.L_13:
        /*0038*/ 	.byte	0x04, 0x17
        /*003a*/ 	.short	(.L_15 - .L_14)
.L_14:
        /*003c*/ 	.word	0x00000000
        /*0040*/ 	.short	0x0000
        /*0042*/ 	.short	0x0000
        /*0044*/ 	.byte	0x00, 0xf5, 0x21, 0x00


	//----- nvinfo : EIATTR_SPARSE_MMA_MASK
	.align		4
.L_15:
        /*0048*/ 	.byte	0x03, 0x50
        /*004a*/ 	.short	0x0000


	//----- nvinfo : EIATTR_MAXREG_COUNT
	.align		4
        /*004c*/ 	.byte	0x03, 0x1b
        /*004e*/ 	.short	0x00ff


	//----- nvinfo : EIATTR_MERCURY_ISA_VERSION
	.align		4
        /*0050*/ 	.byte	0x03, 0x5f
        /*0052*/ 	.short	0x0101


	//----- nvinfo : EIATTR_VRC_CTA_INIT_COUNT
	.align		4
        /*0054*/ 	.byte	0x02, 0x4a
	.zero		1
	.zero		1


	//----- nvinfo : EIATTR_EXIT_INSTR_OFFSETS
	.align		4
        /*0058*/ 	.byte	0x04, 0x1c
        /*005a*/ 	.short	(.L_17 - .L_16)


	//   ....[0]....
.L_16:
        /*005c*/ 	.word	0x000000d0


	//   ....[1]....
        /*0060*/ 	.word	0x00000190


	//----- nvinfo : EIATTR_CBANK_PARAM_SIZE
	.align		4
.L_17:
        /*0064*/ 	.byte	0x03, 0x19
        /*0066*/ 	.short	0x001c


	//----- nvinfo : EIATTR_PARAM_CBANK
	.align		4
        /*0068*/ 	.byte	0x04, 0x0a
        /*006a*/ 	.short	(.L_19 - .L_18)
	.align		4
.L_18:
        /*006c*/ 	.word	index@(.nv.constant0._Z12sumaMatricesPiS_S_i)
        /*0070*/ 	.short	0x0380
        /*0072*/ 	.short	0x001c


	//----- nvinfo : EIATTR_SW_WAR
	.align		4
.L_19:
        /*0074*/ 	.byte	0x04, 0x36
        /*0076*/ 	.short	(.L_21 - .L_20)
.L_20:
        /*0078*/ 	.word	0x00000008
.L_21:


//--------------------- .nv.callgraph             --------------------------
	.section	.nv.callgraph,"",@"SHT_CUDA_CALLGRAPH"
	.align	4
	.sectionentsize	8
	.align		4
        /*0000*/ 	.word	0x00000000
	.align		4
        /*0004*/ 	.word	0xffffffff
	.align		4
        /*0008*/ 	.word	0x00000000
	.align		4
        /*000c*/ 	.word	0xfffffffe
	.align		4
        /*0010*/ 	.word	0x00000000
	.align		4
        /*0014*/ 	.word	0xfffffffd
	.align		4
        /*0018*/ 	.word	0x00000000
	.align		4
        /*001c*/ 	.word	0xfffffffc


//--------------------- .text._Z12sumaMatricesPiS_S_i --------------------------
	.section	.text._Z12sumaMatricesPiS_S_i,"ax",@progbits
	.align	128
        .global         _Z12sumaMatricesPiS_S_i
        .type           _Z12sumaMatricesPiS_S_i,@function
        .size           _Z12sumaMatricesPiS_S_i,(.L_x_1 - _Z12sumaMatricesPiS_S_i)
        .other          _Z12sumaMatricesPiS_S_i,@"STO_CUDA_ENTRY STV_DEFAULT"
_Z12sumaMatricesPiS_S_i:
.text._Z12sumaMatricesPiS_S_i:
[----:B------:R-:W-:Y:S01]  /*0000*/  LDC R1, c[0x0][0x37c] ;  /* 0x0000df00ff017b82 */ /* 0x000fe20000000800 */
[----:B------:R-:W0:Y:S07]  /*0010*/  S2R R3, SR_TID.X ;  /* 0x0000000000037919 */ /* 0x000e2e0000002100 */
[----:B------:R-:W0:Y:S01]  /*0020*/  S2UR UR4, SR_CTAID.X ;  /* 0x00000000000479c3 */ /* 0x000e220000002500 */
[----:B------:R-:W1:Y:S01]  /*0030*/  LDCU UR6, c[0x0][0x398] ;  /* 0x00007300ff0677ac */ /* 0x000e620008000800 */
[----:B------:R-:W2:Y:S06]  /*0040*/  S2R R5, SR_TID.Y ;  /* 0x0000000000057919 */ /* 0x000eac0000002200 */
[----:B------:R-:W0:Y:S08]  /*0050*/  LDC R0, c[0x0][0x360] ;  /* 0x0000d800ff007b82 */ /* 0x000e300000000800 */
[----:B------:R-:W2:Y:S08]  /*0060*/  S2UR UR5, SR_CTAID.Y ;  /* 0x00000000000579c3 */ /* 0x000eb00000002600 */
[----:B------:R-:W2:Y:S01]  /*0070*/  LDC R2, c[0x0][0x364] ;  /* 0x0000d900ff027b82 */ /* 0x000ea20000000800 */
[----:B0-----:R-:W-:-:S02]  /*0080*/  IMAD R0, R0, UR4, R3 ;  /* 0x0000000400007c24 */ /* 0x001fc4000f8e0203 */
[----:B--2---:R-:W-:-:S04]  /*0090*/  IMAD R3, R2, UR5, R5 ;  /* 0x0000000502037c24 */ /* 0x004fc8000f8e0205 */
[----:B-1----:R-:W-:Y:S01]  /*00a0*/  IMAD R9, R3, UR6, R0 ;  /* 0x0000000603097c24 */ /* 0x002fe2000f8e0200 */
[----:B------:R-:W-:-:S04]  /*00b0*/  VIMNMX R2, PT, PT, R0, R3, !PT ;  /* 0x0000000300027248 */ /* 0x000fc80007fe0100 */
[----:B------:R-:W-:-:S13]  /*00c0*/  ISETP.GE.AND P0, PT, R2, UR6, PT ;  /* 0x0000000602007c0c */ /* 0x000fda000bf06270 */
[----:B------:R-:W-:Y:S05]  /*00d0*/  @P0 EXIT ;  /* 0x000000000000094d */ /* 0x000fea0003800000 */
[----:B------:R-:W0:Y:S01]  /*00e0*/  LDC.64 R2, c[0x0][0x380] ;  /* 0x0000e000ff027b82 */ /* 0x000e220000000a00 */
[----:B------:R-:W1:Y:S07]  /*00f0*/  LDCU.64 UR4, c[0x0][0x358] ;  /* 0x00006b00ff0477ac */ /* 0x000e6e0008000a00 */
[----:B------:R-:W2:Y:S08]  /*0100*/  LDC.64 R4, c[0x0][0x388] ;  /* 0x0000e200ff047b82 */ /* 0x000eb00000000a00 */
[----:B------:R-:W3:Y:S01]  /*0110*/  LDC.64 R6, c[0x0][0x390] ;  /* 0x0000e400ff067b82 */ /* 0x000ee20000000a00 */
[----:B0-----:R-:W-:-:S06]  /*0120*/  IMAD.WIDE R2, R9, 0x4, R2 ;  /* 0x0000000409027825 */ /* 0x001fcc00078e0202 */
[----:B-1----:R-:W4:Y:S01]  /*0130*/  LDG.E R2, desc[UR4][R2.64] ;  /* 0x0000000402027981 */ /* 0x002f22000c1e1900 */
[----:B--2---:R-:W-:-:S06]  /*0140*/  IMAD.WIDE R4, R9, 0x4, R4 ;  /* 0x0000000409047825 */ /* 0x004fcc00078e0204 */
[----:B------:R-:W4:Y:S01]  /*0150*/  LDG.E R5, desc[UR4][R4.64] ;  /* 0x0000000404057981 */ /* 0x000f22000c1e1900 */
[----:B---3--:R-:W-:Y:S01]  /*0160*/  IMAD.WIDE R6, R9, 0x4, R6 ;  /* 0x0000000409067825 */ /* 0x008fe200078e0206 */
[----:B----4-:R-:W-:-:S05]  /*0170*/  IADD3 R9, PT, PT, R2, R5, RZ ;  /* 0x0000000502097210 */ /* 0x010fca0007ffe0ff */
[----:B------:R-:W-:Y:S01]  /*0180*/  STG.E desc[UR4][R6.64], R9 ;  /* 0x0000000906007986 */ /* 0x000fe2000c101904 */
[----:B------:R-:W-:Y:S05]  /*0190*/  EXIT ;  /* 0x000000000000794d */ /* 0x000fea0003800000 */
.L_x_0:
[----:B------:R-:W-:-:S00]  /*01a0*/  BRA `(.L_x_0) ;  /* 0xfffffffc00fc7947 */ /* 0x000fc0000383ffff */
[----:B------:R-:W-:-:S00]  /*01b0*/  NOP ;  /* 0x0000000000007918 */ /* 0x000fc00000000000 */
        /* <DEDUP_REMOVED lines=12> */
.L_x_1:


//--------------------- .nv.shared.reserved.0     --------------------------
	.section	.nv.shared.reserved.0,"aw",@nobits
	.weak		__nv_reservedSMEM_offset_0_alias
	.size		__nv_reservedSMEM_offset_0_alias, 0, 64
	.other		__nv_reservedSMEM_offset_0_alias,@"STO_CUDA_RESERVED_SHARED STV_DEFAULT"
__nv_reservedSMEM_offset_0_alias:
	.zero		0
	.zero		64


//--------------------- .nv.constant0._Z12sumaMatricesPiS_S_i --------------------------
	.section	.nv.constant0._Z12sumaMatricesPiS_S_i,"a",@progbits
	.sectionflags	@""
	.align	4
.nv.constant0._Z12sumaMatricesPiS_S_i:
	.zero		924


//--------------------- SYMBOLS --------------------------

	.type		.nv.reservedSmem.offset0,@object
	.size		.nv.reservedSmem.offset0,0x4
